	.headerflags	@"EF_CUDA_TEXMODE_UNIFIED EF_CUDA_64BIT_ADDRESS EF_CUDA_ACCELERATORS EF_CUDA_SM90 EF_CUDA_VIRTUAL_SM(EF_CUDA_SM90)"
	.elftype	@"ET_EXEC"


//--------------------- .nv.info                  --------------------------
	.section	.nv.info,"",@"SHT_CUDA_INFO"
	.align	4


	//----- nvinfo : EIATTR_REGCOUNT
	.align		4
        /*0000*/ 	.byte	0x04, 0x2f
        /*0002*/ 	.short	(.L_1 - .L_0)
	.align		4
.L_0:
        /*0004*/ 	.word	index@(triton_poi_fused_3)
        /*0008*/ 	.word	0x0000001f


	//----- nvinfo : EIATTR_MIN_STACK_SIZE
	.align		4
.L_1:
        /*000c*/ 	.byte	0x04, 0x12
        /*000e*/ 	.short	(.L_3 - .L_2)
	.align		4
.L_2:
        /*0010*/ 	.word	index@(triton_poi_fused_3)
        /*0014*/ 	.word	0x00000000


	//----- nvinfo : EIATTR_FRAME_SIZE
	.align		4
.L_3:
        /*0018*/ 	.byte	0x04, 0x11
        /*001a*/ 	.short	(.L_5 - .L_4)
	.align		4
.L_4:
        /*001c*/ 	.word	index@(triton_poi_fused_3)
        /*0020*/ 	.word	0x00000000


	//----- nvinfo : EIATTR_MIN_STACK_SIZE
	.align		4
.L_5:
        /*0024*/ 	.byte	0x04, 0x12
        /*0026*/ 	.short	(.L_7 - .L_6)
	.align		4
.L_6:
        /*0028*/ 	.word	index@(triton_poi_fused_3)
        /*002c*/ 	.word	0x00000000
.L_7:


//--------------------- .nv.info.triton_poi_fused_3 --------------------------
	.section	.nv.info.triton_poi_fused_3,"",@"SHT_CUDA_INFO"
	.sectionflags	@""
	.align	4


	//----- nvinfo : EIATTR_CUDA_API_VERSION
	.align		4
        /*0000*/ 	.byte	0x04, 0x37
        /*0002*/ 	.short	(.L_9 - .L_8)
.L_8:
        /*0004*/ 	.word	0x0000007c


	//----- nvinfo : EIATTR_KPARAM_INFO
	.align		4
.L_9:
        /*0008*/ 	.byte	0x04, 0x17
        /*000a*/ 	.short	(.L_11 - .L_10)
.L_10:
        /*000c*/ 	.word	0x00000000
        /*0010*/ 	.short	0x0003
        /*0012*/ 	.short	0x0014
        /*0014*/ 	.byte	0x00, 0xf0, 0x11, 0x00


	//----- nvinfo : EIATTR_KPARAM_INFO
	.align		4
.L_11:
        /*0018*/ 	.byte	0x04, 0x17
        /*001a*/ 	.short	(.L_13 - .L_12)
.L_12:
        /*001c*/ 	.word	0x00000000
        /*0020*/ 	.short	0x0002
        /*0022*/ 	.short	0x0010
        /*0024*/ 	.byte	0x00, 0xf0, 0x11, 0x00


	//----- nvinfo : EIATTR_KPARAM_INFO
	.align		4
.L_13:
        /*0028*/ 	.byte	0x04, 0x17
        /*002a*/ 	.short	(.L_15 - .L_14)
.L_14:
        /*002c*/ 	.word	0x00000000
        /*0030*/ 	.short	0x0001
        /*0032*/ 	.short	0x0008
        /*0034*/ 	.byte	0x00, 0xf4, 0x21, 0x00


	//----- nvinfo : EIATTR_KPARAM_INFO
	.align		4
.L_15:
        /*0038*/ 	.byte	0x04, 0x17
        /*003a*/ 	.short	(.L_17 - .L_16)
.L_16:
        /*003c*/ 	.word	0x00000000
        /*0040*/ 	.short	0x0000
        /*0042*/ 	.short	0x0000
        /*0044*/ 	.byte	0x00, 0xf4, 0x21, 0x00


	//----- nvinfo : EIATTR_SPARSE_MMA_MASK
	.align		4
.L_17:
        /*0048*/ 	.byte	0x03, 0x50
        /*004a*/ 	.short	0x0000


	//----- nvinfo : EIATTR_MAXREG_COUNT
	.align		4
        /*004c*/ 	.byte	0x03, 0x1b
        /*004e*/ 	.short	0x00ff


	//----- nvinfo : EIATTR_EXIT_INSTR_OFFSETS
	.align		4
        /*0050*/ 	.byte	0x04, 0x1c
        /*0052*/ 	.short	(.L_19 - .L_18)


	//   ....[0]....
.L_18:
        /*0054*/ 	.word	0x000005e0


	//   ....[1]....
        /*0058*/ 	.word	0x00000630


	//----- nvinfo : EIATTR_REQNTID
	.align		4
.L_19:
        /*005c*/ 	.byte	0x04, 0x10
        /*005e*/ 	.short	(.L_21 - .L_20)
.L_20:
        /*0060*/ 	.word	0x00000080
        /*0064*/ 	.word	0x00000001
        /*0068*/ 	.word	0x00000001


	//----- nvinfo : EIATTR_CBANK_PARAM_SIZE
	.align		4
.L_21:
        /*006c*/ 	.byte	0x03, 0x19
        /*006e*/ 	.short	0x0018


	//----- nvinfo : EIATTR_PARAM_CBANK
	.align		4
        /*0070*/ 	.byte	0x04, 0x0a
        /*0072*/ 	.short	(.L_23 - .L_22)
	.align		4
.L_22:
        /*0074*/ 	.word	index@(.nv.constant0.triton_poi_fused_3)
        /*0078*/ 	.short	0x0210
        /*007a*/ 	.short	0x0018


	//----- nvinfo : EIATTR_SW_WAR
	.align		4
.L_23:
        /*007c*/ 	.byte	0x04, 0x36
        /*007e*/ 	.short	(.L_25 - .L_24)
.L_24:
        /*0080*/ 	.word	0x00000008
.L_25:


//--------------------- .nv.callgraph             --------------------------
	.section	.nv.callgraph,"",@"SHT_CUDA_CALLGRAPH"
	.align	4
	.sectionentsize	8
	.align		4
        /*0000*/ 	.word	0x00000000
	.align		4
        /*0004*/ 	.word	0xffffffff
	.align		4
        /*0008*/ 	.word	0x00000000
	.align		4
        /*000c*/ 	.word	0xfffffffe
	.align		4
        /*0010*/ 	.word	0x00000000
	.align		4
        /*0014*/ 	.word	0xfffffffd
	.align		4
        /*0018*/ 	.word	0x00000000
	.align		4
        /*001c*/ 	.word	0xfffffffc


//--------------------- .text.triton_poi_fused_3  --------------------------
	.section	.text.triton_poi_fused_3,"ax",@progbits
	.sectionflags	@"SHF_BARRIERS=1"
	.align	128
        .global         triton_poi_fused_3
        .type           triton_poi_fused_3,@function
        .size           triton_poi_fused_3,(.L_x_1 - triton_poi_fused_3)
        .other          triton_poi_fused_3,@"STO_CUDA_ENTRY STV_DEFAULT"
triton_poi_fused_3:
.text.triton_poi_fused_3:
[----:B------:R-:W0:Y:S01]  /*0000*/  LDC R1, c[0x0][0x28] ;  /* 0x00000a00ff017b82 */ /* 0x000e220000000800 */
[----:B------:R-:W1:Y:S07]  /*0010*/  S2R R0, SR_CTAID.X ;  /* 0x0000000000007919 */ /* 0x000e6e0000002500 */
[----:B------:R-:W2:Y:S01]  /*0020*/  LDC.64 R14, c[0x0][0x210] ;  /* 0x00008400ff0e7b82 */ /* 0x000ea20000000a00 */
[----:B------:R-:W-:Y:S01]  /*0030*/  IMAD.MOV.U32 R19, RZ, RZ, RZ ;  /* 0x000000ffff137224 */ /* 0x000fe200078e00ff */
[----:B------:R-:W-:Y:S01]  /*0040*/  ULDC.64 UR6, c[0x0][0x208] ;  /* 0x0000820000067ab9 */ /* 0x000fe20000000a00 */
[----:B------:R-:W3:Y:S01]  /*0050*/  S2R R21, SR_TID.X ;  /* 0x0000000000157919 */ /* 0x000ee20000002100 */
[----:B------:R-:W4:Y:S01]  /*0060*/  S2R R18, SR_CTAID.Y ;  /* 0x0000000000127919 */ /* 0x000f220000002600 */
[----:B------:R-:W-:-:S02]  /*0070*/  IMAD.MOV.U32 R20, RZ, RZ, RZ ;  /* 0x000000ffff147224 */ /* 0x000fc400078e00ff */
[----:B-1----:R-:W-:Y:S01]  /*0080*/  IMAD.SHL.U32 R0, R0, 0x10, RZ ;  /* 0x0000001000007824 */ /* 0x002fe200078e00ff */
[----:B---3--:R-:W-:-:S04]  /*0090*/  SHF.R.U32.HI R17, RZ, 0x4, R21 ;  /* 0x00000004ff117819 */ /* 0x008fc80000011615 */
[----:B------:R-:W-:Y:S01]  /*00a0*/  LOP3.LUT R6, R0, 0xf, R21, 0xf8, !PT ;  /* 0x0000000f00067812 */ /* 0x000fe200078ef815 */
[----:B----4-:R-:W-:Y:S01]  /*00b0*/  IMAD.SHL.U32 R16, R18, 0x40, RZ ;  /* 0x0000004012107824 */ /* 0x010fe200078e00ff */
[----:B------:R-:W-:Y:S02]  /*00c0*/  SGXT.U32 R17, R17, 0x3 ;  /* 0x000000031111781a */ /* 0x000fe40000000000 */
[----:B------:R-:W-:Y:S02]  /*00d0*/  ISETP.GE.AND P0, PT, R6, 0x9, PT ;  /* 0x000000090600780c */ /* 0x000fe40003f06270 */
[----:B------:R-:W-:Y:S02]  /*00e0*/  LOP3.LUT R2, R16, R17, RZ, 0xfc, !PT ;  /* 0x0000001110027212 */ /* 0x000fe400078efcff */
[----:B------:R-:W-:Y:S02]  /*00f0*/  LOP3.LUT R3, R16, 0x8, R17, 0xfe, !PT ;  /* 0x0000000810037812 */ /* 0x000fe400078efe11 */
[----:B------:R-:W-:Y:S01]  /*0100*/  LOP3.LUT R4, R16, 0x10, R17, 0xfe, !PT ;  /* 0x0000001010047812 */ /* 0x000fe200078efe11 */
[--C-:B------:R-:W-:Y:S01]  /*0110*/  IMAD R27, R2, 0x9, R6.reuse ;  /* 0x00000009021b7824 */ /* 0x100fe200078e0206 */
        /* <DEDUP_REMOVED lines=9> */
[----:B------:R-:W-:-:S02]  /*01b0*/  IMAD R11, R11, 0x9, R6 ;  /* 0x000000090b0b7824 */ /* 0x000fc400078e0206 */
[--C-:B------:R-:W-:Y:S02]  /*01c0*/  IMAD R13, R13, 0x9, R6.reuse ;  /* 0x000000090d0d7824 */ /* 0x100fe400078e0206 */
[----:B------:R-:W-:Y:S02]  /*01d0*/  IMAD R23, R23, 0x9, R6 ;  /* 0x0000000917177824 */ /* 0x000fe400078e0206 */
[----:B--2---:R-:W-:-:S04]  /*01e0*/  IMAD.WIDE R26, R27, 0x4, R14 ;  /* 0x000000041b1a7825 */ /* 0x004fc800078e020e */
[--C-:B------:R-:W-:Y:S01]  /*01f0*/  IMAD.WIDE R2, R3, 0x4, R14.reuse ;  /* 0x0000000403027825 */ /* 0x100fe200078e020e */
[----:B------:R1:W2:Y:S01]  /*0200*/  @!P0 LDG.E.EL R19, desc[UR6][R26.64] ;  /* 0x000000061a138981 */ /* 0x0002a2000c2e1900 */
[----:B------:R-:W-:Y:S02]  /*0210*/  CS2R R24, SRZ ;  /* 0x0000000000187805 */ /* 0x000fe4000001ff00 */
[--C-:B------:R-:W-:Y:S01]  /*0220*/  IMAD.WIDE R4, R5, 0x4, R14.reuse ;  /* 0x0000000405047825 */ /* 0x100fe200078e020e */
[----:B------:R3:W4:Y:S03]  /*0230*/  @!P0 LDG.E.EL R20, desc[UR6][R2.64] ;  /* 0x0000000602148981 */ /* 0x000726000c2e1900 */
[----:B------:R-:W-:-:S04]  /*0240*/  IMAD.WIDE R6, R7, 0x4, R14 ;  /* 0x0000000407067825 */ /* 0x000fc800078e020e */
[----:B------:R-:W-:-:S04]  /*0250*/  IMAD.WIDE R8, R9, 0x4, R14 ;  /* 0x0000000409087825 */ /* 0x000fc800078e020e */
[----:B------:R-:W-:-:S04]  /*0260*/  IMAD.WIDE R10, R11, 0x4, R14 ;  /* 0x000000040b0a7825 */ /* 0x000fc800078e020e */
[--C-:B------:R-:W-:Y:S01]  /*0270*/  IMAD.WIDE R12, R13, 0x4, R14.reuse ;  /* 0x000000040d0c7825 */ /* 0x100fe200078e020e */
[----:B-1----:R-:W-:Y:S01]  /*0280*/  CS2R R26, SRZ ;  /* 0x00000000001a7805 */ /* 0x002fe2000001ff00 */
[----:B------:R-:W5:Y:S02]  /*0290*/  @!P0 LDG.E.EL R24, desc[UR6][R6.64] ;  /* 0x0000000606188981 */ /* 0x000f64000c2e1900 */
[----:B------:R-:W-:Y:S01]  /*02a0*/  IMAD.WIDE R14, R23, 0x4, R14 ;  /* 0x00000004170e7825 */ /* 0x000fe200078e020e */
[----:B------:R-:W-:Y:S01]  /*02b0*/  HFMA2.MMA R23, -RZ, RZ, 0, 0 ;  /* 0x00000000ff177435 */ /* 0x000fe200000001ff */
[----:B------:R-:W5:Y:S02]  /*02c0*/  @!P0 LDG.E.EL R25, desc[UR6][R10.64] ;  /* 0x000000060a198981 */ /* 0x000f64000c2e1900 */
[----:B------:R-:W-:Y:S02]  /*02d0*/  IMAD.MOV.U32 R22, RZ, RZ, RZ ;  /* 0x000000ffff167224 */ /* 0x000fe400078e00ff */
[----:B------:R-:W5:Y:S04]  /*02e0*/  @!P0 LDG.E.EL R27, desc[UR6][R12.64] ;  /* 0x000000060c1b8981 */ /* 0x000f68000c2e1900 */
[----:B------:R-:W5:Y:S04]  /*02f0*/  @!P0 LDG.E.EL R22, desc[UR6][R4.64] ;  /* 0x0000000604168981 */ /* 0x000f68000c2e1900 */
[----:B------:R1:W5:Y:S04]  /*0300*/  @!P0 LDG.E.EL R23, desc[UR6][R8.64] ;  /* 0x0000000608178981 */ /* 0x000368000c2e1900 */
[----:B------:R-:W5:Y:S01]  /*0310*/  @!P0 LDG.E.EL R26, desc[UR6][R14.64] ;  /* 0x000000060e1a8981 */ /* 0x000f62000c2e1900 */
[----:B------:R-:W1:Y:S01]  /*0320*/  S2UR UR5, SR_CgaCtaId ;  /* 0x00000000000579c3 */ /* 0x000e620000008800 */
[----:B---3--:R-:W-:Y:S01]  /*0330*/  IMAD.SHL.U32 R2, R21, 0x40, RZ ;  /* 0x0000004015027824 */ /* 0x008fe200078e00ff */
[----:B------:R-:W-:-:S04]  /*0340*/  UMOV UR4, 0x400 ;  /* 0x0000040000047882 */ /* 0x000fc80000000000 */
[----:B------:R-:W-:-:S04]  /*0350*/  LOP3.LUT R2, R2, 0x3c0, RZ, 0xc0, !PT ;  /* 0x000003c002027812 */ /* 0x000fc800078ec0ff */
[----:B------:R-:W-:Y:S01]  /*0360*/  LOP3.LUT R3, R2, R17, RZ, 0xfc, !PT ;  /* 0x0000001102037212 */ /* 0x000fe200078efcff */
[----:B01----:R-:W-:-:S06]  /*0370*/  UPRMT UR4, UR5, 0x654, UR4 ;  /* 0x0000065405047896 */ /* 0x003fcc0008000004 */
[----:B------:R-:W-:-:S05]  /*0380*/  LEA.HI R2, R2, UR4, RZ, 0x1e ;  /* 0x0000000402027c11 */ /* 0x000fca000f8ff0ff */
[----:B------:R-:W-:Y:S01]  /*0390*/  IMAD R28, R3, 0x4, R2 ;  /* 0x00000004031c7824 */ /* 0x000fe200078e0202 */
[C---:B------:R-:W-:Y:S01]  /*03a0*/  LOP3.LUT R2, R21.reuse, 0x70, RZ, 0xc0, !PT ;  /* 0x0000007015027812 */ /* 0x040fe200078ec0ff */
[----:B------:R-:W-:-:S03]  /*03b0*/  IMAD.SHL.U32 R21, R21, 0x4, RZ ;  /* 0x0000000415157824 */ /* 0x000fc600078e00ff */
[----:B------:R-:W-:Y:S02]  /*03c0*/  IADD3 R3, R2, UR4, RZ ;  /* 0x0000000402037c10 */ /* 0x000fe4000fffe0ff */
[----:B------:R-:W-:-:S05]  /*03d0*/  LOP3.LUT R8, R21, 0x1fc, RZ, 0xc0, !PT ;  /* 0x000001fc15087812 */ /* 0x000fca00078ec0ff */
[----:B------:R-:W-:Y:S01]  /*03e0*/  IMAD R4, R8, 0x4, R3 ;  /* 0x0000000408047824 */ /* 0x000fe200078e0203 */
[----:B------:R-:W-:Y:S02]  /*03f0*/  SHF.R.S32.HI R3, RZ, 0x19, R18 ;  /* 0x00000019ff037819 */ /* 0x000fe40000011412 */
[----:B------:R-:W-:Y:S02]  /*0400*/  LOP3.LUT R16, R16, 0x3c, R21, 0xf8, !PT ;  /* 0x0000003c10107812 */ /* 0x000fe400078ef815 */
[----:B------:R-:W-:-:S04]  /*0410*/  SGXT R3, R3, 0x1 ;  /* 0x000000010303781a */ /* 0x000fc80000000200 */
[----:B------:R-:W-:Y:S02]  /*0420*/  LEA.HI R9, R3, R16, RZ, 0x6 ;  /* 0x0000001003097211 */ /* 0x000fe400078f30ff */
[----:B------:R-:W0:Y:S02]  /*0430*/  LDC.64 R2, c[0x0][0x218] ;  /* 0x00008600ff027b82 */ /* 0x000e240000000a00 */
[----:B------:R-:W-:Y:S02]  /*0440*/  LOP3.LUT R11, R9, 0xffffffc0, RZ, 0xc0, !PT ;  /* 0xffffffc0090b7812 */ /* 0x000fe400078ec0ff */
[----:B------:R-:W-:Y:S02]  /*0450*/  SHF.R.S32.HI R10, RZ, 0x6, R9 ;  /* 0x00000006ff0a7819 */ /* 0x000fe40000011409 */
[----:B------:R-:W-:Y:S01]  /*0460*/  LOP3.LUT R9, R0, R17, RZ, 0xfc, !PT ;  /* 0x0000001100097212 */ /* 0x000fe200078efcff */
[----:B------:R-:W-:Y:S01]  /*0470*/  IMAD.IADD R11, R16, 0x1, -R11 ;  /* 0x00000001100b7824 */ /* 0x000fe200078e0a0b */
[----:B------:R-:W-:-:S02]  /*0480*/  LOP3.LUT R0, R0, 0x8, R17, 0xfe, !PT ;  /* 0x0000000800007812 */ /* 0x000fc400078efe11 */
[----:B------:R-:W-:Y:S01]  /*0490*/  LOP3.LUT R13, R8, 0x200, RZ, 0xfc, !PT ;  /* 0x00000200080d7812 */ /* 0x000fe200078efcff */
[----:B------:R-:W-:Y:S01]  /*04a0*/  IMAD R12, R10, 0x240, R11 ;  /* 0x000002400a0c7824 */ /* 0x000fe200078e020b */
[C---:B------:R-:W-:Y:S02]  /*04b0*/  ISETP.GE.AND P1, PT, R9.reuse, 0x9, PT ;  /* 0x000000090900780c */ /* 0x040fe40003f26270 */
[----:B------:R-:W-:Y:S01]  /*04c0*/  ISETP.GE.AND P0, PT, R0, 0x9, PT ;  /* 0x000000090000780c */ /* 0x000fe20003f06270 */
[----:B------:R-:W-:Y:S01]  /*04d0*/  IMAD R11, R9, 0x40, R12 ;  /* 0x00000040090b7824 */ /* 0x000fe200078e020c */
[----:B------:R-:W-:-:S04]  /*04e0*/  SHF.R.U32.HI R13, RZ, 0x2, R13 ;  /* 0x00000002ff0d7819 */ /* 0x000fc8000001160d */
[----:B------:R-:W-:Y:S01]  /*04f0*/  LOP3.LUT R13, R13, 0xf0, RZ, 0xc0, !PT ;  /* 0x000000f00d0d7812 */ /* 0x000fe200078ec0ff */
[----:B0-----:R-:W-:-:S03]  /*0500*/  IMAD.WIDE R10, R11, 0x4, R2 ;  /* 0x000000040b0a7825 */ /* 0x001fc600078e0202 */
[----:B------:R-:W-:-:S05]  /*0510*/  IADD3 R13, R13, UR4, RZ ;  /* 0x000000040d0d7c10 */ /* 0x000fca000fffe0ff */
[----:B------:R-:W-:Y:S01]  /*0520*/  IMAD R13, R8, 0x4, R13 ;  /* 0x00000004080d7824 */ /* 0x000fe200078e020d */
[----:B--2---:R-:W-:Y:S04]  /*0530*/  STS [R28], R19 ;  /* 0x000000131c007388 */ /* 0x004fe80000000800 */
[----:B----4-:R-:W-:Y:S04]  /*0540*/  STS [R28+0x20], R20 ;  /* 0x000020141c007388 */ /* 0x010fe80000000800 */
[----:B-----5:R-:W-:Y:S04]  /*0550*/  STS [R28+0x60], R24 ;  /* 0x000060181c007388 */ /* 0x020fe80000000800 */
[----:B------:R-:W-:Y:S04]  /*0560*/  STS [R28+0xa0], R25 ;  /* 0x0000a0191c007388 */ /* 0x000fe80000000800 */
[----:B------:R-:W-:Y:S04]  /*0570*/  STS [R28+0xc0], R27 ;  /* 0x0000c01b1c007388 */ /* 0x000fe80000000800 */
[----:B------:R-:W-:Y:S04]  /*0580*/  STS [R28+0x40], R22 ;  /* 0x000040161c007388 */ /* 0x000fe80000000800 */
[----:B------:R-:W-:Y:S04]  /*0590*/  STS [R28+0x80], R23 ;  /* 0x000080171c007388 */ /* 0x000fe80000000800 */
[----:B------:R-:W-:Y:S01]  /*05a0*/  STS [R28+0xe0], R26 ;  /* 0x0000e01a1c007388 */ /* 0x000fe20000000800 */
[----:B------:R-:W-:Y:S06]  /*05b0*/  BAR.SYNC.DEFER_BLOCKING 0x0 ;  /* 0x0000000000007b1d */ /* 0x000fec0000010000 */
[----:B------:R-:W0:Y:S04]  /*05c0*/  LDS.128 R4, [R4] ;  /* 0x0000000004047984 */ /* 0x000e280000000c00 */
[----:B0-----:R0:W-:Y:S02]  /*05d0*/  @!P1 STG.E.128 desc[UR6][R10.64], R4 ;  /* 0x000000040a009986 */ /* 0x0011e4000c101d06 */
[----:B0-----:R-:W-:Y:S05]  /*05e0*/  @P0 EXIT ;  /* 0x000000000000094d */ /* 0x001fea0003800000 */
[----:B0-----:R-:W0:Y:S01]  /*05f0*/  LDS.128 R8, [R13+0x800] ;  /* 0x000800000d087984 */ /* 0x001e220000000c00 */
[----:B------:R-:W-:-:S04]  /*0600*/  IMAD R5, R0, 0x40, R12 ;  /* 0x0000004000057824 */ /* 0x000fc800078e020c */
[----:B------:R-:W-:-:S05]  /*0610*/  IMAD.WIDE R2, R5, 0x4, R2 ;  /* 0x0000000405027825 */ /* 0x000fca00078e0202 */
[----:B0-----:R-:W-:Y:S01]  /*0620*/  STG.E.128 desc[UR6][R2.64], R8 ;  /* 0x0000000802007986 */ /* 0x001fe2000c101d06 */
[----:B------:R-:W-:Y:S05]  /*0630*/  EXIT ;  /* 0x000000000000794d */ /* 0x000fea0003800000 */
.L_x_0:
[----:B------:R-:W-:-:S00]  /*0640*/  BRA `(.L_x_0) ;  /* 0xfffffffc00fc7947 */ /* 0x000fc0000383ffff */
[----:B------:R-:W-:-:S00]  /*0650*/  NOP ;  /* 0x0000000000007918 */ /* 0x000fc00000000000 */
        /* <DEDUP_REMOVED lines=10> */
.L_x_1:


//--------------------- .nv.shared.triton_poi_fused_3 --------------------------
	.section	.nv.shared.triton_poi_fused_3,"aw",@nobits
	.sectionflags	@""
	.align	16
	.zero		1024


//--------------------- .nv.constant0.triton_poi_fused_3 --------------------------
	.section	.nv.constant0.triton_poi_fused_3,"a",@progbits
	.sectionflags	@""
	.align	4
.nv.constant0.triton_poi_fused_3:
	.zero		552
